	.headerflags	@"EF_CUDA_TEXMODE_UNIFIED EF_CUDA_64BIT_ADDRESS EF_CUDA_SM89 EF_CUDA_VIRTUAL_SM(EF_CUDA_SM89)"
	.elftype	@"ET_EXEC"


//--------------------- .nv.info                  --------------------------
	.section	.nv.info,"",@"SHT_CUDA_INFO"
	.align	4


	//----- nvinfo : EIATTR_REGCOUNT
	.align		4
        /*0000*/ 	.byte	0x04, 0x2f
        /*0002*/ 	.short	(.L_1 - .L_0)
	.align		4
.L_0:
        /*0004*/ 	.word	index@(triton_per_fused_add_expand_mul_neg_pow_select_sum_unsqueeze_48)
        /*0008*/ 	.word	0x00000013


	//----- nvinfo : EIATTR_FRAME_SIZE
	.align		4
.L_1:
        /*000c*/ 	.byte	0x04, 0x11
        /*000e*/ 	.short	(.L_3 - .L_2)
	.align		4
.L_2:
        /*0010*/ 	.word	index@(triton_per_fused_add_expand_mul_neg_pow_select_sum_unsqueeze_48)
        /*0014*/ 	.word	0x00000000


	//----- nvinfo : EIATTR_MIN_STACK_SIZE
	.align		4
.L_3:
        /*0018*/ 	.byte	0x04, 0x12
        /*001a*/ 	.short	(.L_5 - .L_4)
	.align		4
.L_4:
        /*001c*/ 	.word	index@(triton_per_fused_add_expand_mul_neg_pow_select_sum_unsqueeze_48)
        /*0020*/ 	.word	0x00000000
.L_5:


//--------------------- .nv.info.triton_per_fused_add_expand_mul_neg_pow_select_sum_unsqueeze_48 --------------------------
	.section	.nv.info.triton_per_fused_add_expand_mul_neg_pow_select_sum_unsqueeze_48,"",@"SHT_CUDA_INFO"
	.sectionflags	@""
	.align	4


	//----- nvinfo : EIATTR_CUDA_API_VERSION
	.align		4
        /*0000*/ 	.byte	0x04, 0x37
        /*0002*/ 	.short	(.L_7 - .L_6)
.L_6:
        /*0004*/ 	.word	0x00000080


	//----- nvinfo : EIATTR_PARAM_CBANK
	.align		4
.L_7:
        /*0008*/ 	.byte	0x04, 0x0a
        /*000a*/ 	.short	(.L_9 - .L_8)
	.align		4
.L_8:
        /*000c*/ 	.word	index@(.nv.constant0.triton_per_fused_add_expand_mul_neg_pow_select_sum_unsqueeze_48)
        /*0010*/ 	.short	0x0160
        /*0012*/ 	.short	0x0030


	//----- nvinfo : EIATTR_CBANK_PARAM_SIZE
	.align		4
.L_9:
        /*0014*/ 	.byte	0x03, 0x19
        /*0016*/ 	.short	0x0030


	//----- nvinfo : EIATTR_KPARAM_INFO
	.align		4
        /*0018*/ 	.byte	0x04, 0x17
        /*001a*/ 	.short	(.L_11 - .L_10)
.L_10:
        /*001c*/ 	.word	0x00000000
        /*0020*/ 	.short	0x0005
        /*0022*/ 	.short	0x0028
        /*0024*/ 	.byte	0x00, 0xf4, 0x21, 0x00


	//----- nvinfo : EIATTR_KPARAM_INFO
	.align		4
.L_11:
        /*0028*/ 	.byte	0x04, 0x17
        /*002a*/ 	.short	(.L_13 - .L_12)
.L_12:
        /*002c*/ 	.word	0x00000000
        /*0030*/ 	.short	0x0004
        /*0032*/ 	.short	0x0020
        /*0034*/ 	.byte	0x00, 0xf0, 0x11, 0x00


	//----- nvinfo : EIATTR_KPARAM_INFO
	.align		4
.L_13:
        /*0038*/ 	.byte	0x04, 0x17
        /*003a*/ 	.short	(.L_15 - .L_14)
.L_14:
        /*003c*/ 	.word	0x00000000
        /*0040*/ 	.short	0x0003
        /*0042*/ 	.short	0x0018
        /*0044*/ 	.byte	0x00, 0xf4, 0x21, 0x00


	//----- nvinfo : EIATTR_KPARAM_INFO
	.align		4
.L_15:
        /*0048*/ 	.byte	0x04, 0x17
        /*004a*/ 	.short	(.L_17 - .L_16)
.L_16:
        /*004c*/ 	.word	0x00000000
        /*0050*/ 	.short	0x0002
        /*0052*/ 	.short	0x0010
        /*0054*/ 	.byte	0x00, 0xf4, 0x21, 0x00


	//----- nvinfo : EIATTR_KPARAM_INFO
	.align		4
.L_17:
        /*0058*/ 	.byte	0x04, 0x17
        /*005a*/ 	.short	(.L_19 - .L_18)
.L_18:
        /*005c*/ 	.word	0x00000000
        /*0060*/ 	.short	0x0001
        /*0062*/ 	.short	0x0008
        /*0064*/ 	.byte	0x00, 0xf4, 0x21, 0x00


	//----- nvinfo : EIATTR_KPARAM_INFO
	.align		4
.L_19:
        /*0068*/ 	.byte	0x04, 0x17
        /*006a*/ 	.short	(.L_21 - .L_20)
.L_20:
        /*006c*/ 	.word	0x00000000
        /*0070*/ 	.short	0x0000
        /*0072*/ 	.short	0x0000
        /*0074*/ 	.byte	0x00, 0xf4, 0x21, 0x00


	//----- nvinfo : EIATTR_MAXREG_COUNT
	.align		4
.L_21:
        /*0078*/ 	.byte	0x03, 0x1b
        /*007a*/ 	.short	0x00ff


	//----- nvinfo : EIATTR_COOP_GROUP_MASK_REGIDS
	.align		4
        /*007c*/ 	.byte	0x04, 0x29
        /*007e*/ 	.short	(.L_23 - .L_22)


	//   ....[0]....
.L_22:
        /*0080*/ 	.word	0xffffffff


	//   ....[1]....
        /*0084*/ 	.word	0xffffffff


	//   ....[2]....
        /*0088*/ 	.word	0xffffffff


	//   ....[3]....
        /*008c*/ 	.word	0xffffffff


	//   ....[4]....
        /*0090*/ 	.word	0xffffffff


	//   ....[5]....
        /*0094*/ 	.word	0xffffffff


	//----- nvinfo : EIATTR_COOP_GROUP_INSTR_OFFSETS
	.align		4
.L_23:
        /*0098*/ 	.byte	0x04, 0x28
        /*009a*/ 	.short	(.L_25 - .L_24)


	//   ....[0]....
.L_24:
        /*009c*/ 	.word	0x00000110


	//   ....[1]....
        /*00a0*/ 	.word	0x00000130


	//   ....[2]....
        /*00a4*/ 	.word	0x00000150


	//   ....[3]....
        /*00a8*/ 	.word	0x00000170


	//   ....[4]....
        /*00ac*/ 	.word	0x00000190


	//   ....[5]....
        /*00b0*/ 	.word	0x00000230


	//----- nvinfo : EIATTR_EXIT_INSTR_OFFSETS
	.align		4
.L_25:
        /*00b4*/ 	.byte	0x04, 0x1c
        /*00b6*/ 	.short	(.L_27 - .L_26)


	//   ....[0]....
.L_26:
        /*00b8*/ 	.word	0x00000300


	//----- nvinfo : EIATTR_REQNTID
	.align		4
.L_27:
        /*00bc*/ 	.byte	0x04, 0x10
        /*00be*/ 	.short	(.L_29 - .L_28)
.L_28:
        /*00c0*/ 	.word	0x00000040
        /*00c4*/ 	.word	0x00000001
        /*00c8*/ 	.word	0x00000001
.L_29:


//--------------------- .nv.callgraph             --------------------------
	.section	.nv.callgraph,"",@"SHT_CUDA_CALLGRAPH"
	.align	4
	.sectionentsize	8
	.align		4
        /*0000*/ 	.word	0x00000000
	.align		4
        /*0004*/ 	.word	0xffffffff
	.align		4
        /*0008*/ 	.word	0x00000000
	.align		4
        /*000c*/ 	.word	0xfffffffe
	.align		4
        /*0010*/ 	.word	0x00000000
	.align		4
        /*0014*/ 	.word	0xfffffffd
	.align		4
        /*0018*/ 	.word	0x00000000
	.align		4
        /*001c*/ 	.word	0xfffffffc


//--------------------- .nv.rel.action            --------------------------
	.section	.nv.rel.action,"",@"SHT_CUDA_RELOCINFO"
	.align	8
	.sectionentsize	8
        /*0000*/ 	.byte	0x73, 0x00, 0x00, 0x00, 0x00, 0x00, 0x00, 0x00, 0x00, 0x00, 0x00, 0x11, 0x25, 0x00, 0x05, 0x36


//--------------------- .nv.constant0.triton_per_fused_add_expand_mul_neg_pow_select_sum_unsqueeze_48 --------------------------
	.section	.nv.constant0.triton_per_fused_add_expand_mul_neg_pow_select_sum_unsqueeze_48,"a",@progbits
	.sectionflags	@""
	.align	4
.nv.constant0.triton_per_fused_add_expand_mul_neg_pow_select_sum_unsqueeze_48:
	.zero		400


//--------------------- .text.triton_per_fused_add_expand_mul_neg_pow_select_sum_unsqueeze_48 --------------------------
	.section	.text.triton_per_fused_add_expand_mul_neg_pow_select_sum_unsqueeze_48,"ax",@progbits
	.sectionflags	@"SHF_BARRIERS=1"
	.sectioninfo	@"SHI_REGISTERS=19"
	.align	128
        .global         triton_per_fused_add_expand_mul_neg_pow_select_sum_unsqueeze_48
        .type           triton_per_fused_add_expand_mul_neg_pow_select_sum_unsqueeze_48,@function
        .size           triton_per_fused_add_expand_mul_neg_pow_select_sum_unsqueeze_48,(.L_x_1 - triton_per_fused_add_expand_mul_neg_pow_select_sum_unsqueeze_48)
        .other          triton_per_fused_add_expand_mul_neg_pow_select_sum_unsqueeze_48,@"STO_CUDA_ENTRY STV_DEFAULT"
triton_per_fused_add_expand_mul_neg_pow_select_sum_unsqueeze_48:
.text.triton_per_fused_add_expand_mul_neg_pow_select_sum_unsqueeze_48:
[----:B------:R-:W-:Y:S02]  /*0000*/  MOV R1, c[0x0][0x28] ;  /* 0x00000a0000017a02 */ /* 0x000fe40000000f00 */
[----:B------:R-:W0:Y:S01]  /*0010*/  S2R R16, SR_TID.X ;  /* 0x0000000000107919 */ /* 0x000e220000002100 */
[----:B------:R-:W-:Y:S01]  /*0020*/  MOV R3, 0x4 ;  /* 0x0000000400037802 */ /* 0x000fe20000000f00 */
[----:B------:R-:W-:Y:S01]  /*0030*/  ULDC.64 UR4, c[0x0][0x118] ;  /* 0x0000460000047ab9 */ /* 0x000fe20000000a00 */
[----:B0-----:R-:W-:-:S05]  /*0040*/  LOP3.LUT R2, R16, 0x3f, RZ, 0xc0, !PT ;  /* 0x0000003f10027812 */ /* 0x001fca00078ec0ff */
[----:B------:R-:W-:-:S04]  /*0050*/  IMAD.WIDE.U32 R4, R2, R3, c[0x0][0x168] ;  /* 0x00005a0002047625 */ /* 0x000fc800078e0003 */
[CC--:B------:R-:W-:Y:S02]  /*0060*/  IMAD.WIDE.U32 R6, R2.reuse, R3.reuse, c[0x0][0x170] ;  /* 0x00005c0002067625 */ /* 0x0c0fe400078e0003 */
[----:B------:R-:W2:Y:S04]  /*0070*/  LDG.E R4, [R4.64] ;  /* 0x0000000404047981 */ /* 0x000ea8000c1e1900 */
[----:B------:R-:W2:Y:S01]  /*0080*/  LDG.E R7, [R6.64+0x1900] ;  /* 0x0019000406077981 */ /* 0x000ea2000c1e1900 */
[----:B------:R-:W-:Y:S01]  /*0090*/  MOV R8, c[0x0][0x178] ;  /* 0x00005e0000087a02 */ /* 0x000fe20000000f00 */
[----:B------:R-:W-:Y:S01]  /*00a0*/  IMAD.WIDE.U32 R2, R2, R3, c[0x0][0x160] ;  /* 0x0000580002027625 */ /* 0x000fe200078e0003 */
[----:B------:R-:W-:-:S04]  /*00b0*/  MOV R9, c[0x0][0x17c] ;  /* 0x00005f0000097a02 */ /* 0x000fc80000000f00 */
[----:B------:R-:W3:Y:S04]  /*00c0*/  LDG.E R11, [R2.64] ;  /* 0x00000004020b7981 */ /* 0x000ee8000c1e1900 */
[----:B------:R0:W4:Y:S01]  /*00d0*/  LDG.E R8, [R8.64] ;  /* 0x0000000408087981 */ /* 0x000122000c1e1900 */
[C---:B------:R-:W-:Y:S02]  /*00e0*/  LOP3.LUT P0, RZ, R16.reuse, 0x1f, RZ, 0xc0, !PT ;  /* 0x0000001f10ff7812 */ /* 0x040fe4000780c0ff */
[----:B------:R-:W-:Y:S01]  /*00f0*/  ISETP.GE.AND P1, PT, R16, 0x2, PT ;  /* 0x000000021000780c */ /* 0x000fe20003f26270 */
[----:B--2---:R-:W-:-:S05]  /*0100*/  FMUL R0, R4, R7 ;  /* 0x0000000704007220 */ /* 0x004fca0000400000 */
[----:B------:R-:W1:Y:S02]  /*0110*/  SHFL.BFLY PT, R13, R0, 0x10, 0x1f ;  /* 0x0e001f00000d7f89 */ /* 0x000e6400000e0000 */
[----:B-1----:R-:W-:-:S05]  /*0120*/  FFMA R13, R4, R7, R13 ;  /* 0x00000007040d7223 */ /* 0x002fca000000000d */
[----:B------:R-:W1:Y:S02]  /*0130*/  SHFL.BFLY PT, R10, R13, 0x8, 0x1f ;  /* 0x0d001f000d0a7f89 */ /* 0x000e6400000e0000 */
[----:B-1----:R-:W-:-:S05]  /*0140*/  FADD R10, R13, R10 ;  /* 0x0000000a0d0a7221 */ /* 0x002fca0000000000 */
[----:B------:R-:W1:Y:S02]  /*0150*/  SHFL.BFLY PT, R5, R10, 0x4, 0x1f ;  /* 0x0c801f000a057f89 */ /* 0x000e6400000e0000 */
[----:B-1----:R-:W-:-:S05]  /*0160*/  FADD R5, R10, R5 ;  /* 0x000000050a057221 */ /* 0x002fca0000000000 */
[----:B------:R-:W1:Y:S02]  /*0170*/  SHFL.BFLY PT, R6, R5, 0x2, 0x1f ;  /* 0x0c401f0005067f89 */ /* 0x000e6400000e0000 */
[----:B-1----:R-:W-:-:S05]  /*0180*/  FADD R6, R5, R6 ;  /* 0x0000000605067221 */ /* 0x002fca0000000000 */
[----:B0-----:R-:W0:Y:S01]  /*0190*/  SHFL.BFLY PT, R9, R6, 0x1, 0x1f ;  /* 0x0c201f0006097f89 */ /* 0x001e2200000e0000 */
[----:B------:R-:W-:-:S04]  /*01a0*/  SHF.R.U32.HI R0, RZ, 0x3, R16 ;  /* 0x00000003ff007819 */ /* 0x000fc80000011610 */
[----:B------:R-:W-:Y:S01]  /*01b0*/  LOP3.LUT R12, R0, 0x4, RZ, 0xc0, !PT ;  /* 0x00000004000c7812 */ /* 0x000fe200078ec0ff */
[----:B0-----:R-:W-:-:S05]  /*01c0*/  FADD R9, R6, R9 ;  /* 0x0000000906097221 */ /* 0x001fca0000000000 */
[----:B------:R-:W-:Y:S04]  /*01d0*/  @!P0 STS [R12], R9 ;  /* 0x000000090c008388 */ /* 0x000fe80000000800 */
[----:B------:R-:W-:Y:S06]  /*01e0*/  BAR.SYNC.DEFER_BLOCKING 0x0 ;  /* 0x0000000000007b1d */ /* 0x000fec0000010000 */
[----:B------:R-:W0:Y:S01]  /*01f0*/  @!P1 LDS R14, [R16.X4] ;  /* 0x00000000100e9984 */ /* 0x000e220000004800 */
[----:B------:R-:W-:-:S04]  /*0200*/  LOP3.LUT R0, R16, 0x1, RZ, 0xc0, !PT ;  /* 0x0000000110007812 */ /* 0x000fc800078ec0ff */
[----:B------:R-:W-:-:S04]  /*0210*/  ISETP.NE.U32.AND P0, PT, R0, 0x1, PT ;  /* 0x000000010000780c */ /* 0x000fc80003f05070 */
[----:B------:R-:W-:Y:S01]  /*0220*/  ISETP.LT.AND P0, PT, R16, 0x2, P0 ;  /* 0x000000021000780c */ /* 0x000fe20000701270 */
[----:B0-----:R-:W0:Y:S02]  /*0230*/  SHFL.BFLY PT, R5, R14, 0x1, 0x1f ;  /* 0x0c201f000e057f89 */ /* 0x001e2400000e0000 */
[----:B0-----:R-:W-:-:S10]  /*0240*/  FADD R5, R14, R5 ;  /* 0x000000050e057221 */ /* 0x001fd40000000000 */
[----:B------:R-:W-:Y:S04]  /*0250*/  @P0 STS [R16.X4], R5 ;  /* 0x0000000510000388 */ /* 0x000fe80000004800 */
[----:B------:R-:W-:Y:S06]  /*0260*/  BAR.SYNC.DEFER_BLOCKING 0x0 ;  /* 0x0000000000007b1d */ /* 0x000fec0000010000 */
[----:B------:R-:W0:Y:S01]  /*0270*/  LDS R0, [RZ] ;  /* 0x00000000ff007984 */ /* 0x000e220000000800 */
[C---:B----4-:R-:W-:Y:S01]  /*0280*/  FADD R6, R8.reuse, R8 ;  /* 0x0000000808067221 */ /* 0x050fe20000000000 */
[----:B------:R-:W-:Y:S01]  /*0290*/  FMUL R9, R8, R8 ;  /* 0x0000000808097220 */ /* 0x000fe20000400000 */
[----:B------:R-:W-:-:S02]  /*02a0*/  FADD R7, R7, R7 ;  /* 0x0000000707077221 */ /* 0x000fc40000000000 */
[----:B---3--:R-:W-:Y:S01]  /*02b0*/  FFMA R6, R4, R6, R11 ;  /* 0x0000000604067223 */ /* 0x008fe2000000000b */
[----:B0-----:R-:W-:-:S04]  /*02c0*/  FFMA R0, R0, -2, RZ ;  /* 0xc000000000007823 */ /* 0x001fc800000000ff */
[----:B------:R-:W-:-:S04]  /*02d0*/  FMUL R9, R0, R9 ;  /* 0x0000000900097220 */ /* 0x000fc80000400000 */
[----:B------:R-:W-:-:S05]  /*02e0*/  FFMA R7, R9, R7, R6 ;  /* 0x0000000709077223 */ /* 0x000fca0000000006 */
[----:B------:R-:W-:Y:S01]  /*02f0*/  STG.E [R2.64], R7 ;  /* 0x0000000702007986 */ /* 0x000fe2000c101904 */
[----:B------:R-:W-:Y:S05]  /*0300*/  EXIT ;  /* 0x000000000000794d */ /* 0x000fea0003800000 */
.L_x_0:
[----:B------:R-:W-:-:S00]  /*0310*/  BRA `(.L_x_0) ;  /* 0xfffffff000007947 */ /* 0x000fc0000383ffff */
[----:B------:R-:W-:-:S00]  /*0320*/  NOP ;  /* 0x0000000000007918 */ /* 0x000fc00000000000 */
        /* <DEDUP_REMOVED lines=13> */
.L_x_1:


//--------------------- .nv.shared.triton_per_fused_add_expand_mul_neg_pow_select_sum_unsqueeze_48 --------------------------
	.section	.nv.shared.triton_per_fused_add_expand_mul_neg_pow_select_sum_unsqueeze_48,"aw",@nobits
	.sectionflags	@""
	.align	16
